//
// Generated by NVIDIA NVVM Compiler
//
// Compiler Build ID: CL-36424714
// Cuda compilation tools, release 13.0, V13.0.88
// Based on NVVM 20.0.0
//

.version 9.0
.target sm_100
.address_size 64

	// .globl	_Z9find_fullPiiiiil
.extern .func  (.param .b32 func_retval0) vprintf
(
	.param .b64 vprintf_param_0,
	.param .b64 vprintf_param_1
)
;
.global .align 1 .b8 $str[45] = {70, 111, 117, 110, 100, 32, 99, 104, 117, 110, 107, 32, 97, 116, 32, 37, 108, 108, 100, 44, 32, 37, 108, 108, 100, 59, 32, 114, 101, 97, 108, 58, 32, 37, 108, 108, 100, 44, 32, 37, 108, 108, 100, 10};

.visible .entry _Z9find_fullPiiiiil(
	.param .u64 .ptr .align 1 _Z9find_fullPiiiiil_param_0,
	.param .u32 _Z9find_fullPiiiiil_param_1,
	.param .u32 _Z9find_fullPiiiiil_param_2,
	.param .u32 _Z9find_fullPiiiiil_param_3,
	.param .u32 _Z9find_fullPiiiiil_param_4,
	.param .u64 _Z9find_fullPiiiiil_param_5
)
{
	.local .align 16 .b8 	__local_depot0[32];
	.reg .b64 	%SP;
	.reg .b64 	%SPL;
	.reg .pred 	%p<50>;
	.reg .b32 	%r<139>;
	.reg .b64 	%rd<59>;

	mov.u64 	%SPL, __local_depot0;
	cvta.local.u64 	%SP, %SPL;
	ld.param.u64 	%rd24, [_Z9find_fullPiiiiil_param_0];
	ld.param.s32 	%rd25, [_Z9find_fullPiiiiil_param_1];
	ld.param.s32 	%rd26, [_Z9find_fullPiiiiil_param_3];
	cvta.to.global.u64 	%rd1, %rd24;
	mov.u32 	%r4, %ctaid.x;
	mov.u32 	%r5, %ntid.x;
	mul.lo.s32 	%r6, %r4, %r5;
	cvt.u64.u32 	%rd27, %r6;
	mov.u32 	%r7, %ctaid.y;
	mov.u32 	%r8, %ntid.y;
	mov.u32 	%r9, %tid.y;
	mad.lo.s32 	%r10, %r7, %r8, %r9;
	cvt.u64.u32 	%rd28, %r10;
	add.s64 	%rd2, %rd25, %rd27;
	add.s64 	%rd3, %rd26, %rd28;
	mul.lo.s64 	%rd29, %rd2, 341873128712;
	mad.lo.s64 	%rd30, %rd3, 132897987541, %rd29;
	xor.b64  	%rd58, %rd30, 25214903917;
	mov.b32 	%r138, 0;
$L__BB0_1:
	shl.b32 	%r11, %r138, 4;
	mad.lo.s64 	%rd6, %rd58, 173371948804569, 249589160368982;
	shr.u64 	%rd31, %rd6, 17;
	cvt.u32.u64 	%r12, %rd31;
	and.b32  	%r13, %r12, 2147483647;
	mul.hi.u32 	%r14, %r13, 1717986919;
	shr.u32 	%r15, %r14, 1;
	mul.lo.s32 	%r16, %r15, 5;
	sub.s32 	%r17, %r13, %r16;
	setp.lt.u32 	%p1, %r17, 4;
	mul.wide.u32 	%rd32, %r11, 4;
	add.s64 	%rd7, %rd1, %rd32;
	@%p1 bra 	$L__BB0_3;
	ld.global.u32 	%r19, [%rd7];
	setp.eq.s32 	%p3, %r19, 1;
	@%p3 bra 	$L__BB0_4;
	bra.uni 	$L__BB0_51;
$L__BB0_3:
	ld.global.u32 	%r18, [%rd7];
	setp.ne.s32 	%p2, %r18, 0;
	@%p2 bra 	$L__BB0_51;
$L__BB0_4:
	mad.lo.s64 	%rd8, %rd6, 151235864972905, 26170738722746;
	shr.u64 	%rd33, %rd8, 17;
	cvt.u32.u64 	%r20, %rd33;
	and.b32  	%r21, %r20, 2147483647;
	mul.hi.u32 	%r22, %r21, 1717986919;
	shr.u32 	%r23, %r22, 1;
	mul.lo.s32 	%r24, %r23, 5;
	sub.s32 	%r25, %r21, %r24;
	setp.gt.u32 	%p4, %r25, 3;
	@%p4 bra 	$L__BB0_6;
	ld.global.u32 	%r26, [%rd7+4];
	setp.eq.s32 	%p5, %r26, 0;
	@%p5 bra 	$L__BB0_7;
	bra.uni 	$L__BB0_51;
$L__BB0_6:
	ld.global.u32 	%r27, [%rd7+4];
	setp.ne.s32 	%p6, %r27, 1;
	@%p6 bra 	$L__BB0_51;
$L__BB0_7:
	mad.lo.s64 	%rd9, %rd8, 151235864972905, 26170738722746;
	shr.u64 	%rd34, %rd9, 17;
	cvt.u32.u64 	%r28, %rd34;
	and.b32  	%r29, %r28, 2147483647;
	mul.hi.u32 	%r30, %r29, 1717986919;
	shr.u32 	%r31, %r30, 1;
	mul.lo.s32 	%r32, %r31, 5;
	sub.s32 	%r33, %r29, %r32;
	setp.gt.u32 	%p7, %r33, 3;
	@%p7 bra 	$L__BB0_9;
	ld.global.u32 	%r34, [%rd7+8];
	setp.eq.s32 	%p8, %r34, 0;
	@%p8 bra 	$L__BB0_10;
	bra.uni 	$L__BB0_51;
$L__BB0_9:
	ld.global.u32 	%r35, [%rd7+8];
	setp.ne.s32 	%p9, %r35, 1;
	@%p9 bra 	$L__BB0_51;
$L__BB0_10:
	mad.lo.s64 	%rd35, %rd9, 151235864972905, 26170738722746;
	and.b64  	%rd10, %rd35, 281474976710655;
	shr.u64 	%rd36, %rd10, 17;
	cvt.u32.u64 	%r36, %rd36;
	mul.hi.u32 	%r37, %r36, 1717986919;
	shr.u32 	%r38, %r37, 1;
	mul.lo.s32 	%r39, %r38, 5;
	sub.s32 	%r40, %r36, %r39;
	setp.gt.u32 	%p10, %r40, 3;
	@%p10 bra 	$L__BB0_12;
	ld.global.u32 	%r41, [%rd7+12];
	setp.eq.s32 	%p11, %r41, 0;
	@%p11 bra 	$L__BB0_13;
	bra.uni 	$L__BB0_51;
$L__BB0_12:
	ld.global.u32 	%r42, [%rd7+12];
	setp.ne.s32 	%p12, %r42, 1;
	@%p12 bra 	$L__BB0_51;
$L__BB0_13:
	mad.lo.s64 	%rd11, %rd10, 6606368939264069225, 1247523267520350138;
	shr.u64 	%rd37, %rd11, 17;
	cvt.u32.u64 	%r43, %rd37;
	and.b32  	%r44, %r43, 2147483647;
	mul.hi.u32 	%r45, %r44, 1717986919;
	shr.u32 	%r46, %r45, 1;
	mul.lo.s32 	%r47, %r46, 5;
	sub.s32 	%r48, %r44, %r47;
	setp.gt.u32 	%p13, %r48, 3;
	@%p13 bra 	$L__BB0_15;
	ld.global.u32 	%r49, [%rd7+16];
	setp.eq.s32 	%p14, %r49, 0;
	@%p14 bra 	$L__BB0_16;
	bra.uni 	$L__BB0_51;
$L__BB0_15:
	ld.global.u32 	%r50, [%rd7+16];
	setp.ne.s32 	%p15, %r50, 1;
	@%p15 bra 	$L__BB0_51;
$L__BB0_16:
	mad.lo.s64 	%rd12, %rd11, 151235864972905, 26170738722746;
	shr.u64 	%rd38, %rd12, 17;
	cvt.u32.u64 	%r51, %rd38;
	and.b32  	%r52, %r51, 2147483647;
	mul.hi.u32 	%r53, %r52, 1717986919;
	shr.u32 	%r54, %r53, 1;
	mul.lo.s32 	%r55, %r54, 5;
	sub.s32 	%r56, %r52, %r55;
	setp.gt.u32 	%p16, %r56, 3;
	@%p16 bra 	$L__BB0_18;
	ld.global.u32 	%r57, [%rd7+20];
	setp.eq.s32 	%p17, %r57, 0;
	@%p17 bra 	$L__BB0_19;
	bra.uni 	$L__BB0_51;
$L__BB0_18:
	ld.global.u32 	%r58, [%rd7+20];
	setp.ne.s32 	%p18, %r58, 1;
	@%p18 bra 	$L__BB0_51;
$L__BB0_19:
	mad.lo.s64 	%rd13, %rd12, 151235864972905, 26170738722746;
	shr.u64 	%rd39, %rd13, 17;
	cvt.u32.u64 	%r59, %rd39;
	and.b32  	%r60, %r59, 2147483647;
	mul.hi.u32 	%r61, %r60, 1717986919;
	shr.u32 	%r62, %r61, 1;
	mul.lo.s32 	%r63, %r62, 5;
	sub.s32 	%r64, %r60, %r63;
	setp.gt.u32 	%p19, %r64, 3;
	@%p19 bra 	$L__BB0_21;
	ld.global.u32 	%r65, [%rd7+24];
	setp.eq.s32 	%p20, %r65, 0;
	@%p20 bra 	$L__BB0_22;
	bra.uni 	$L__BB0_51;
$L__BB0_21:
	ld.global.u32 	%r66, [%rd7+24];
	setp.ne.s32 	%p21, %r66, 1;
	@%p21 bra 	$L__BB0_51;
$L__BB0_22:
	mad.lo.s64 	%rd40, %rd13, 151235864972905, 26170738722746;
	and.b64  	%rd14, %rd40, 281474976710655;
	shr.u64 	%rd41, %rd14, 17;
	cvt.u32.u64 	%r67, %rd41;
	mul.hi.u32 	%r68, %r67, 1717986919;
	shr.u32 	%r69, %r68, 1;
	mul.lo.s32 	%r70, %r69, 5;
	sub.s32 	%r71, %r67, %r70;
	setp.gt.u32 	%p22, %r71, 3;
	@%p22 bra 	$L__BB0_24;
	ld.global.u32 	%r72, [%rd7+28];
	setp.eq.s32 	%p23, %r72, 0;
	@%p23 bra 	$L__BB0_25;
	bra.uni 	$L__BB0_51;
$L__BB0_24:
	ld.global.u32 	%r73, [%rd7+28];
	setp.ne.s32 	%p24, %r73, 1;
	@%p24 bra 	$L__BB0_51;
$L__BB0_25:
	mad.lo.s64 	%rd15, %rd14, 6606368939264069225, 1247523267520350138;
	shr.u64 	%rd42, %rd15, 17;
	cvt.u32.u64 	%r74, %rd42;
	and.b32  	%r75, %r74, 2147483647;
	mul.hi.u32 	%r76, %r75, 1717986919;
	shr.u32 	%r77, %r76, 1;
	mul.lo.s32 	%r78, %r77, 5;
	sub.s32 	%r79, %r75, %r78;
	setp.gt.u32 	%p25, %r79, 3;
	@%p25 bra 	$L__BB0_27;
	ld.global.u32 	%r80, [%rd7+32];
	setp.eq.s32 	%p26, %r80, 0;
	@%p26 bra 	$L__BB0_28;
	bra.uni 	$L__BB0_51;
$L__BB0_27:
	ld.global.u32 	%r81, [%rd7+32];
	setp.ne.s32 	%p27, %r81, 1;
	@%p27 bra 	$L__BB0_51;
$L__BB0_28:
	mad.lo.s64 	%rd16, %rd15, 151235864972905, 26170738722746;
	shr.u64 	%rd43, %rd16, 17;
	cvt.u32.u64 	%r82, %rd43;
	and.b32  	%r83, %r82, 2147483647;
	mul.hi.u32 	%r84, %r83, 1717986919;
	shr.u32 	%r85, %r84, 1;
	mul.lo.s32 	%r86, %r85, 5;
	sub.s32 	%r87, %r83, %r86;
	setp.gt.u32 	%p28, %r87, 3;
	@%p28 bra 	$L__BB0_30;
	ld.global.u32 	%r88, [%rd7+36];
	setp.eq.s32 	%p29, %r88, 0;
	@%p29 bra 	$L__BB0_31;
	bra.uni 	$L__BB0_51;
$L__BB0_30:
	ld.global.u32 	%r89, [%rd7+36];
	setp.ne.s32 	%p30, %r89, 1;
	@%p30 bra 	$L__BB0_51;
$L__BB0_31:
	mad.lo.s64 	%rd17, %rd16, 151235864972905, 26170738722746;
	shr.u64 	%rd44, %rd17, 17;
	cvt.u32.u64 	%r90, %rd44;
	and.b32  	%r91, %r90, 2147483647;
	mul.hi.u32 	%r92, %r91, 1717986919;
	shr.u32 	%r93, %r92, 1;
	mul.lo.s32 	%r94, %r93, 5;
	sub.s32 	%r95, %r91, %r94;
	setp.gt.u32 	%p31, %r95, 3;
	@%p31 bra 	$L__BB0_33;
	ld.global.u32 	%r96, [%rd7+40];
	setp.eq.s32 	%p32, %r96, 0;
	@%p32 bra 	$L__BB0_34;
	bra.uni 	$L__BB0_51;
$L__BB0_33:
	ld.global.u32 	%r97, [%rd7+40];
	setp.ne.s32 	%p33, %r97, 1;
	@%p33 bra 	$L__BB0_51;
$L__BB0_34:
	mad.lo.s64 	%rd45, %rd17, 151235864972905, 26170738722746;
	and.b64  	%rd18, %rd45, 281474976710655;
	shr.u64 	%rd46, %rd18, 17;
	cvt.u32.u64 	%r98, %rd46;
	mul.hi.u32 	%r99, %r98, 1717986919;
	shr.u32 	%r100, %r99, 1;
	mul.lo.s32 	%r101, %r100, 5;
	sub.s32 	%r102, %r98, %r101;
	setp.gt.u32 	%p34, %r102, 3;
	@%p34 bra 	$L__BB0_36;
	ld.global.u32 	%r103, [%rd7+44];
	setp.eq.s32 	%p35, %r103, 0;
	@%p35 bra 	$L__BB0_37;
	bra.uni 	$L__BB0_51;
$L__BB0_36:
	ld.global.u32 	%r104, [%rd7+44];
	setp.ne.s32 	%p36, %r104, 1;
	@%p36 bra 	$L__BB0_51;
$L__BB0_37:
	mad.lo.s64 	%rd19, %rd18, 6606368939264069225, 1247523267520350138;
	shr.u64 	%rd47, %rd19, 17;
	cvt.u32.u64 	%r105, %rd47;
	and.b32  	%r106, %r105, 2147483647;
	mul.hi.u32 	%r107, %r106, 1717986919;
	shr.u32 	%r108, %r107, 1;
	mul.lo.s32 	%r109, %r108, 5;
	sub.s32 	%r110, %r106, %r109;
	setp.gt.u32 	%p37, %r110, 3;
	@%p37 bra 	$L__BB0_39;
	ld.global.u32 	%r111, [%rd7+48];
	setp.eq.s32 	%p38, %r111, 0;
	@%p38 bra 	$L__BB0_40;
	bra.uni 	$L__BB0_51;
$L__BB0_39:
	ld.global.u32 	%r112, [%rd7+48];
	setp.ne.s32 	%p39, %r112, 1;
	@%p39 bra 	$L__BB0_51;
$L__BB0_40:
	mad.lo.s64 	%rd20, %rd19, 151235864972905, 26170738722746;
	shr.u64 	%rd48, %rd20, 17;
	cvt.u32.u64 	%r113, %rd48;
	and.b32  	%r114, %r113, 2147483647;
	mul.hi.u32 	%r115, %r114, 1717986919;
	shr.u32 	%r116, %r115, 1;
	mul.lo.s32 	%r117, %r116, 5;
	sub.s32 	%r118, %r114, %r117;
	setp.gt.u32 	%p40, %r118, 3;
	@%p40 bra 	$L__BB0_42;
	ld.global.u32 	%r119, [%rd7+52];
	setp.eq.s32 	%p41, %r119, 0;
	@%p41 bra 	$L__BB0_43;
	bra.uni 	$L__BB0_51;
$L__BB0_42:
	ld.global.u32 	%r120, [%rd7+52];
	setp.ne.s32 	%p42, %r120, 1;
	@%p42 bra 	$L__BB0_51;
$L__BB0_43:
	mad.lo.s64 	%rd21, %rd20, 151235864972905, 26170738722746;
	shr.u64 	%rd49, %rd21, 17;
	cvt.u32.u64 	%r121, %rd49;
	and.b32  	%r122, %r121, 2147483647;
	mul.hi.u32 	%r123, %r122, 1717986919;
	shr.u32 	%r124, %r123, 1;
	mul.lo.s32 	%r125, %r124, 5;
	sub.s32 	%r126, %r122, %r125;
	setp.gt.u32 	%p43, %r126, 3;
	@%p43 bra 	$L__BB0_45;
	ld.global.u32 	%r127, [%rd7+56];
	setp.eq.s32 	%p44, %r127, 0;
	@%p44 bra 	$L__BB0_46;
	bra.uni 	$L__BB0_51;
$L__BB0_45:
	ld.global.u32 	%r128, [%rd7+56];
	setp.ne.s32 	%p45, %r128, 1;
	@%p45 bra 	$L__BB0_51;
$L__BB0_46:
	mad.lo.s64 	%rd50, %rd21, 151235864972905, 26170738722746;
	and.b64  	%rd22, %rd50, 281474976710655;
	shr.u64 	%rd51, %rd22, 17;
	cvt.u32.u64 	%r129, %rd51;
	mul.hi.u32 	%r130, %r129, 1717986919;
	shr.u32 	%r131, %r130, 1;
	mul.lo.s32 	%r132, %r131, 5;
	sub.s32 	%r133, %r129, %r132;
	setp.gt.u32 	%p46, %r133, 3;
	@%p46 bra 	$L__BB0_48;
	ld.global.u32 	%r134, [%rd7+60];
	setp.eq.s32 	%p47, %r134, 0;
	@%p47 bra 	$L__BB0_49;
	bra.uni 	$L__BB0_51;
$L__BB0_48:
	ld.global.u32 	%r135, [%rd7+60];
	setp.ne.s32 	%p48, %r135, 1;
	@%p48 bra 	$L__BB0_51;
$L__BB0_49:
	mad.lo.s64 	%rd58, %rd22, 5985058416696778513, -8542997297661424380;
	add.s32 	%r138, %r138, 1;
	setp.ne.s32 	%p49, %r138, 16;
	@%p49 bra 	$L__BB0_1;
	add.u64 	%rd52, %SP, 0;
	add.u64 	%rd53, %SPL, 0;
	shl.b64 	%rd54, %rd2, 4;
	shl.b64 	%rd55, %rd3, 4;
	st.local.v2.u64 	[%rd53], {%rd2, %rd3};
	st.local.v2.u64 	[%rd53+16], {%rd54, %rd55};
	mov.u64 	%rd56, $str;
	cvta.global.u64 	%rd57, %rd56;
	{ // callseq 0, 0
	.param .b64 param0;
	st.param.b64 	[param0], %rd57;
	.param .b64 param1;
	st.param.b64 	[param1], %rd52;
	.param .b32 retval0;
	call.uni (retval0), 
	vprintf, 
	(
	param0, 
	param1
	);
	ld.param.b32 	%r136, [retval0];
	} // callseq 0
$L__BB0_51:
	ret;

}


// ===== COMPILED SASS (sm_100) =====

	.target	sm_100

	.elftype	@"ET_EXEC"


//--------------------- .note.nv.tkinfo           --------------------------
	.section	.note.nv.tkinfo,"",@"SHT_NOTE"
	.sectionflags	@"SHF_NOTE_NV_TKINFO"
	.tkinfo
        /*0018*/ 	.word	0x00000002
        /*0030*/ 	.string	""
        /*0030*/ 	.string	"ptxas"
        /*0030*/ 	.string	"Cuda compilation tools, release 13.0, V13.0.88"
        /*0030*/ 	.string	"Build cuda_13.0.r13.0/compiler.36424714_0"
        /*0030*/ 	.string	"-arch sm_100 -m 64 "



//--------------------- .note.nv.cuinfo           --------------------------
	.section	.note.nv.cuinfo,"",@"SHT_NOTE"
	.sectionflags	@"SHF_NOTE_NV_CUINFO"
        /*0018*/ 	.short	0x0002
        /*001a*/ 	.short	0x0064
        /*001c*/ 	.short	0x0082
	.zero		2


//--------------------- .nv.info                  --------------------------
	.section	.nv.info,"",@"SHT_CUDA_INFO"
	.align	4


	//----- nvinfo : EIATTR_REGCOUNT
	.align		4
        /*0000*/ 	.byte	0x04, 0x2f
        /*0002*/ 	.short	(.L_2 - .L_1)
	.align		4
.L_1:
        /*0004*/ 	.word	index@(_Z9find_fullPiiiiil)
        /*0008*/ 	.word	0x00000018


	//----- nvinfo : EIATTR_FRAME_SIZE
	.align		4
.L_2:
        /*000c*/ 	.byte	0x04, 0x11
        /*000e*/ 	.short	(.L_4 - .L_3)
	.align		4
.L_3:
        /*0010*/ 	.word	index@(_Z9find_fullPiiiiil)
        /*0014*/ 	.word	0x00000020


	//----- nvinfo : EIATTR_MIN_STACK_SIZE
	.align		4
.L_4:
        /*0018*/ 	.byte	0x04, 0x12
        /*001a*/ 	.short	(.L_6 - .L_5)
	.align		4
.L_5:
        /*001c*/ 	.word	index@(_Z9find_fullPiiiiil)
        /*0020*/ 	.word	0x00000020
.L_6:


//--------------------- .nv.compat                --------------------------
	.section	.nv.compat,"",@"SHT_CUDA_COMPAT_INFO"
	.align	4
        /*0000*/ 	.byte	0x02, 0x09, 0x00, 0x00, 0x02, 0x02, 0x01, 0x00, 0x02, 0x05, 0x05, 0x00, 0x03, 0x07, 0x01, 0x01
        /*0010*/ 	.byte	0x02, 0x03, 0x00, 0x00, 0x02, 0x06, 0x01, 0x00, 0x04, 0x0b, 0x08, 0x00, 0x09, 0x00, 0x00, 0x00
        /*0020*/ 	.byte	0x00, 0x00, 0x00, 0x00


//--------------------- .nv.info._Z9find_fullPiiiiil --------------------------
	.section	.nv.info._Z9find_fullPiiiiil,"",@"SHT_CUDA_INFO"
	.sectionflags	@""
	.align	4


	//----- nvinfo : EIATTR_CUDA_API_VERSION
	.align		4
        /*0000*/ 	.byte	0x04, 0x37
        /*0002*/ 	.short	(.L_8 - .L_7)
.L_7:
        /*0004*/ 	.word	0x00000082


	//----- nvinfo : EIATTR_KPARAM_INFO
	.align		4
.L_8:
        /*0008*/ 	.byte	0x04, 0x17
        /*000a*/ 	.short	(.L_10 - .L_9)
.L_9:
        /*000c*/ 	.word	0x00000000
        /*0010*/ 	.short	0x0005
        /*0012*/ 	.short	0x0018
        /*0014*/ 	.byte	0x00, 0xf0, 0x21, 0x00


	//----- nvinfo : EIATTR_KPARAM_INFO
	.align		4
.L_10:
        /*0018*/ 	.byte	0x04, 0x17
        /*001a*/ 	.short	(.L_12 - .L_11)
.L_11:
        /*001c*/ 	.word	0x00000000
        /*0020*/ 	.short	0x0004
        /*0022*/ 	.short	0x0014
        /*0024*/ 	.byte	0x00, 0xf0, 0x11, 0x00


	//----- nvinfo : EIATTR_KPARAM_INFO
	.align		4
.L_12:
        /*0028*/ 	.byte	0x04, 0x17
        /*002a*/ 	.short	(.L_14 - .L_13)
.L_13:
        /*002c*/ 	.word	0x00000000
        /*0030*/ 	.short	0x0003
        /*0032*/ 	.short	0x0010
        /*0034*/ 	.byte	0x00, 0xf0, 0x11, 0x00


	//----- nvinfo : EIATTR_KPARAM_INFO
	.align		4
.L_14:
        /*0038*/ 	.byte	0x04, 0x17
        /*003a*/ 	.short	(.L_16 - .L_15)
.L_15:
        /*003c*/ 	.word	0x00000000
        /*0040*/ 	.short	0x0002
        /*0042*/ 	.short	0x000c
        /*0044*/ 	.byte	0x00, 0xf0, 0x11, 0x00


	//----- nvinfo : EIATTR_KPARAM_INFO
	.align		4
.L_16:
        /*0048*/ 	.byte	0x04, 0x17
        /*004a*/ 	.short	(.L_18 - .L_17)
.L_17:
        /*004c*/ 	.word	0x00000000
        /*0050*/ 	.short	0x0001
        /*0052*/ 	.short	0x0008
        /*0054*/ 	.byte	0x00, 0xf0, 0x11, 0x00


	//----- nvinfo : EIATTR_KPARAM_INFO
	.align		4
.L_18:
        /*0058*/ 	.byte	0x04, 0x17
        /*005a*/ 	.short	(.L_20 - .L_19)
.L_19:
        /*005c*/ 	.word	0x00000000
        /*0060*/ 	.short	0x0000
        /*0062*/ 	.short	0x0000
        /*0064*/ 	.byte	0x00, 0xf5, 0x21, 0x00


	//----- nvinfo : EIATTR_SPARSE_MMA_MASK
	.align		4
.L_20:
        /*0068*/ 	.byte	0x03, 0x50
        /*006a*/ 	.short	0x0000


	//----- nvinfo : EIATTR_MAXREG_COUNT
	.align		4
        /*006c*/ 	.byte	0x03, 0x1b
        /*006e*/ 	.short	0x00ff


	//----- nvinfo : EIATTR_EXTERNS
	.align		4
        /*0070*/ 	.byte	0x04, 0x0f
        /*0072*/ 	.short	(.L_22 - .L_21)


	//   ....[0]....
	.align		4
.L_21:
        /*0074*/ 	.word	index@(vprintf)


	//----- nvinfo : EIATTR_MERCURY_ISA_VERSION
	.align		4
.L_22:
        /*0078*/ 	.byte	0x03, 0x5f
        /*007a*/ 	.short	0x0101


	//----- nvinfo : EIATTR_VRC_CTA_INIT_COUNT
	.align		4
        /*007c*/ 	.byte	0x02, 0x4a
	.zero		1
	.zero		1


	//----- nvinfo : EIATTR_SYSCALL_OFFSETS
	.align		4
        /*0080*/ 	.byte	0x04, 0x46
        /*0082*/ 	.short	(.L_24 - .L_23)


	//   ....[0]....
.L_23:
        /*0084*/ 	.word	0x000018c0


	//----- nvinfo : EIATTR_EXIT_INSTR_OFFSETS
	.align		4
.L_24:
        /*0088*/ 	.byte	0x04, 0x1c
        /*008a*/ 	.short	(.L_26 - .L_25)


	//   ....[0]....
.L_25:
        /*008c*/ 	.word	0x00000390


	//   ....[1]....
        /*0090*/ 	.word	0x000003c0


	//   ....[2]....
        /*0094*/ 	.word	0x000004f0


	//   ....[3]....
        /*0098*/ 	.word	0x00000520


	//   ....[4]....
        /*009c*/ 	.word	0x00000630


	//   ....[5]....
        /*00a0*/ 	.word	0x00000660


	//   ....[6]....
        /*00a4*/ 	.word	0x00000770


	//   ....[7]....
        /*00a8*/ 	.word	0x000007a0


	//   ....[8]....
        /*00ac*/ 	.word	0x000008d0


	//   ....[9]....
        /*00b0*/ 	.word	0x00000900


	//   ....[10]....
        /*00b4*/ 	.word	0x00000a10


	//   ....[11]....
        /*00b8*/ 	.word	0x00000a40


	//   ....[12]....
        /*00bc*/ 	.word	0x00000b50


	//   ....[13]....
        /*00c0*/ 	.word	0x00000b80


	//   ....[14]....
        /*00c4*/ 	.word	0x00000c90


	//   ....[15]....
        /*00c8*/ 	.word	0x00000cc0


	//   ....[16]....
        /*00cc*/ 	.word	0x00000dd0


	//   ....[17]....
        /*00d0*/ 	.word	0x00000e00


	//   ....[18]....
        /*00d4*/ 	.word	0x00000f10


	//   ....[19]....
        /*00d8*/ 	.word	0x00000f40


	//   ....[20]....
        /*00dc*/ 	.word	0x00001050


	//   ....[21]....
        /*00e0*/ 	.word	0x00001080


	//   ....[22]....
        /*00e4*/ 	.word	0x00001190


	//   ....[23]....
        /*00e8*/ 	.word	0x000011c0


	//   ....[24]....
        /*00ec*/ 	.word	0x000012d0


	//   ....[25]....
        /*00f0*/ 	.word	0x00001300


	//   ....[26]....
        /*00f4*/ 	.word	0x00001410


	//   ....[27]....
        /*00f8*/ 	.word	0x00001440


	//   ....[28]....
        /*00fc*/ 	.word	0x00001550


	//   ....[29]....
        /*0100*/ 	.word	0x00001580


	//   ....[30]....
        /*0104*/ 	.word	0x00001690


	//   ....[31]....
        /*0108*/ 	.word	0x000016c0


	//   ....[32]....
        /*010c*/ 	.word	0x000018d0


	//----- nvinfo : EIATTR_CRS_STACK_SIZE
	.align		4
.L_26:
        /*0110*/ 	.byte	0x04, 0x1e
        /*0112*/ 	.short	(.L_28 - .L_27)
.L_27:
        /*0114*/ 	.word	0x00000000


	//----- nvinfo : EIATTR_CBANK_PARAM_SIZE
	.align		4
.L_28:
        /*0118*/ 	.byte	0x03, 0x19
        /*011a*/ 	.short	0x0020


	//----- nvinfo : EIATTR_PARAM_CBANK
	.align		4
        /*011c*/ 	.byte	0x04, 0x0a
        /*011e*/ 	.short	(.L_30 - .L_29)
	.align		4
.L_29:
        /*0120*/ 	.word	index@(.nv.constant0._Z9find_fullPiiiiil)
        /*0124*/ 	.short	0x0380
        /*0126*/ 	.short	0x0020


	//----- nvinfo : EIATTR_SW_WAR
	.align		4
.L_30:
        /*0128*/ 	.byte	0x04, 0x36
        /*012a*/ 	.short	(.L_32 - .L_31)
.L_31:
        /*012c*/ 	.word	0x00000008
.L_32:


//--------------------- .nv.callgraph             --------------------------
	.section	.nv.callgraph,"",@"SHT_CUDA_CALLGRAPH"
	.align	4
	.sectionentsize	8
	.align		4
        /*0000*/ 	.word	0x00000000
	.align		4
        /*0004*/ 	.word	0xffffffff
	.align		4
        /*0008*/ 	.word	index@(_Z9find_fullPiiiiil)
	.align		4
        /*000c*/ 	.word	index@(vprintf)
	.align		4
        /*0010*/ 	.word	0x00000000
	.align		4
        /*0014*/ 	.word	0xfffffffe
	.align		4
        /*0018*/ 	.word	0x00000000
	.align		4
        /*001c*/ 	.word	0xfffffffd
	.align		4
        /*0020*/ 	.word	0x00000000
	.align		4
        /*0024*/ 	.word	0xfffffffc


//--------------------- .nv.constant4             --------------------------
	.section	.nv.constant4,"a",@progbits
	.align	8
	.align		8
.nv.constant4:
        /*0000*/ 	.dword	vprintf
	.align		8
        /*0008*/ 	.dword	$str


//--------------------- .text._Z9find_fullPiiiiil --------------------------
	.section	.text._Z9find_fullPiiiiil,"ax",@progbits
	.align	128
        .global         _Z9find_fullPiiiiil
        .type           _Z9find_fullPiiiiil,@function
        .size           _Z9find_fullPiiiiil,(.L_x_52 - _Z9find_fullPiiiiil)
        .other          _Z9find_fullPiiiiil,@"STO_CUDA_ENTRY STV_DEFAULT"
_Z9find_fullPiiiiil:
.text._Z9find_fullPiiiiil:
[----:B------:R-:W0:Y:S08]  /*0000*/  LDC R1, c[0x0][0x37c] ;  /* 0x0000df00ff017b82 */ /* 0x000e300000000800 */
[----:B------:R-:W1:Y:S01]  /*0010*/  S2UR UR4, SR_CTAID.X ;  /* 0x00000000000479c3 */ /* 0x000e620000002500 */
[----:B------:R-:W2:Y:S01]  /*0020*/  S2R R0, SR_TID.Y ;  /* 0x0000000000007919 */ /* 0x000ea20000002200 */
[----:B------:R-:W3:Y:S01]  /*0030*/  LDCU UR6, c[0x0][0x2fc] ;  /* 0x00005f80ff0677ac */ /* 0x000ee20008000800 */
[----:B0-----:R-:W-:-:S02]  /*0040*/  VIADD R1, R1, 0xffffffe0 ;  /* 0xffffffe001017836 */ /* 0x001fc40000000000 */
[----:B------:R-:W-:Y:S01]  /*0050*/  HFMA2 R12, -RZ, RZ, 0, 0 ;  /* 0x00000000ff0c7431 */ /* 0x000fe200000001ff */
[----:B------:R-:W-:Y:S01]  /*0060*/  BSSY.RECONVERGENT B0, `(.L_x_0) ;  /* 0x000016f000007945 */ /* 0x000fe20003800200 */
[----:B------:R-:W1:Y:S01]  /*0070*/  LDCU UR5, c[0x0][0x360] ;  /* 0x00006c00ff0577ac */ /* 0x000e620008000800 */
[----:B------:R-:W2:Y:S01]  /*0080*/  S2UR UR7, SR_CTAID.Y ;  /* 0x00000000000779c3 */ /* 0x000ea20000002600 */
[----:B------:R-:W0:Y:S01]  /*0090*/  LDCU UR39, c[0x0][0x388] ;  /* 0x00007100ff2777ac */ /* 0x000e220008000800 */
[----:B------:R-:W4:Y:S06]  /*00a0*/  LDCU.64 UR36, c[0x0][0x358] ;  /* 0x00006b00ff2477ac */ /* 0x000f2c0008000a00 */
[----:B------:R-:W2:Y:S08]  /*00b0*/  LDC R13, c[0x0][0x364] ;  /* 0x0000d900ff0d7b82 */ /* 0x000eb00000000800 */
[----:B------:R-:W5:Y:S01]  /*00c0*/  LDC R2, c[0x0][0x390] ;  /* 0x0000e400ff027b82 */ /* 0x000f620000000800 */
[----:B-1----:R-:W-:Y:S01]  /*00d0*/  UIMAD UR4, UR4, UR5, URZ ;  /* 0x00000005040472a4 */ /* 0x002fe2000f8e02ff */
[----:B------:R-:W1:Y:S03]  /*00e0*/  LDCU UR5, c[0x0][0x2f8] ;  /* 0x00005f00ff0577ac */ /* 0x000e660008000800 */
[----:B0-----:R-:W-:-:S03]  /*00f0*/  UIADD3 UR38, UP0, UPT, UR4, UR39, URZ ;  /* 0x0000002704267290 */ /* 0x001fc6000ff1e0ff */
[----:B------:R-:W0:Y:S01]  /*0100*/  LDC.64 R8, c[0x0][0x380] ;  /* 0x0000e000ff087b82 */ /* 0x000e220000000a00 */
[----:B------:R-:W-:Y:S02]  /*0110*/  ULEA.HI.X.SX32 UR39, UR39, URZ, 0x1, UP0 ;  /* 0x000000ff27277291 */ /* 0x000fe400080f0eff */
[----:B------:R-:W-:Y:S02]  /*0120*/  UIMAD.WIDE.U32 UR8, UR38, -0x66c60af8, URZ ;  /* 0x9939f508260878a5 */ /* 0x000fe4000f8e00ff */
[----:B------:R-:W-:Y:S01]  /*0130*/  UIMAD UR4, UR39, -0x66c60af8, URZ ;  /* 0x9939f508270478a4 */ /* 0x000fe2000f8e02ff */
[----:B--2---:R-:W-:-:S03]  /*0140*/  IMAD R13, R13, UR7, R0 ;  /* 0x000000070d0d7c24 */ /* 0x004fc6000f8e0200 */
[----:B------:R-:W-:Y:S01]  /*0150*/  UIMAD UR4, UR38, 0x4f, UR4 ;  /* 0x0000004f260478a4 */ /* 0x000fe2000f8e0204 */
[----:B------:R-:W-:-:S03]  /*0160*/  MOV R3, UR9 ;  /* 0x0000000900037c02 */ /* 0x000fc60008000f00 */
[----:B------:R-:W-:Y:S01]  /*0170*/  UIADD3 UR4, UPT, UPT, UR9, UR4, URZ ;  /* 0x0000000409047290 */ /* 0x000fe2000fffe0ff */
[----:B-----5:R-:W-:-:S04]  /*0180*/  IADD3 R13, P0, PT, R13, R2, RZ ;  /* 0x000000020d0d7210 */ /* 0x020fc80007f1e0ff */
[----:B------:R-:W-:Y:S01]  /*0190*/  LEA.HI.X.SX32 R0, R2, RZ, 0x1, P0 ;  /* 0x000000ff02007211 */ /* 0x000fe200000f0eff */
[----:B------:R-:W-:Y:S01]  /*01a0*/  IMAD.U32 R2, RZ, RZ, UR8 ;  /* 0x00000008ff027e24 */ /* 0x000fe2000f8e00ff */
[----:B-1----:R-:W-:Y:S01]  /*01b0*/  IADD3 R6, P0, PT, R1, UR5, RZ ;  /* 0x0000000501067c10 */ /* 0x002fe2000ff1e0ff */
[----:B------:R-:W-:Y:S02]  /*01c0*/  IMAD.U32 R3, RZ, RZ, UR4 ;  /* 0x00000004ff037e24 */ /* 0x000fe4000f8e00ff */
[----:B------:R-:W-:Y:S02]  /*01d0*/  IMAD R4, R0, -0xea9a42b, RZ ;  /* 0xf1565bd500047824 */ /* 0x000fe400078e02ff */
[----:B------:R-:W-:-:S04]  /*01e0*/  IMAD.WIDE.U32 R2, R13, -0xea9a42b, R2 ;  /* 0xf1565bd50d027825 */ /* 0x000fc800078e0002 */
[----:B------:R-:W-:Y:S01]  /*01f0*/  IMAD R5, R13, 0x1e, R4 ;  /* 0x0000001e0d057824 */ /* 0x000fe200078e0204 */
[----:B------:R-:W-:Y:S01]  /*0200*/  LOP3.LUT R4, R2, 0xdeece66d, RZ, 0x3c, !PT ;  /* 0xdeece66d02047812 */ /* 0x000fe200078e3cff */
[----:B---3--:R-:W-:Y:S02]  /*0210*/  IMAD.X R7, RZ, RZ, UR6, P0 ;  /* 0x00000006ff077e24 */ /* 0x008fe400080e06ff */
[----:B------:R-:W-:-:S05]  /*0220*/  IMAD.IADD R3, R3, 0x1, R5 ;  /* 0x0000000103037824 */ /* 0x000fca00078e0205 */
[----:B0---4-:R-:W-:-:S07]  /*0230*/  LOP3.LUT R2, R3, 0x5, RZ, 0x3c, !PT ;  /* 0x0000000503027812 */ /* 0x011fce00078e3cff */
.L_x_49:
[----:B------:R-:W-:Y:S01]  /*0240*/  MOV R15, 0xe300 ;  /* 0x0000e300000f7802 */ /* 0x000fe20000000f00 */
[----:B------:R-:W-:Y:S01]  /*0250*/  IMAD R3, R2, 0x4d6c29d9, RZ ;  /* 0x4d6c29d902037824 */ /* 0x000fe200078e02ff */
[----:B------:R-:W-:Y:S01]  /*0260*/  BSSY.RECONVERGENT B1, `(.L_x_1) ;  /* 0x0000017000017945 */ /* 0x000fe20003800200 */
[----:B------:R-:W-:Y:S02]  /*0270*/  IMAD.MOV.U32 R14, RZ, RZ, 0x13e5b56 ;  /* 0x013e5b56ff0e7424 */ /* 0x000fe400078e00ff */
[C---:B------:R-:W-:Y:S02]  /*0280*/  IMAD R3, R4.reuse, 0x9dae, R3 ;  /* 0x00009dae04037824 */ /* 0x040fe400078e0203 */
[----:B------:R-:W-:-:S04]  /*0290*/  IMAD.WIDE.U32 R14, R4, 0x4d6c29d9, R14 ;  /* 0x4d6c29d9040e7825 */ /* 0x000fc800078e000e */
[----:B------:R-:W-:Y:S02]  /*02a0*/  IMAD.IADD R11, R15, 0x1, R3 ;  /* 0x000000010f0b7824 */ /* 0x000fe400078e0203 */
[C---:B------:R-:W-:Y:S01]  /*02b0*/  IMAD.SHL.U32 R5, R12.reuse, 0x10, RZ ;  /* 0x000000100c057824 */ /* 0x040fe200078e00ff */
[----:B------:R-:W-:Y:S02]  /*02c0*/  IADD3 R12, PT, PT, R12, 0x1, RZ ;  /* 0x000000010c0c7810 */ /* 0x000fe40007ffe0ff */
[----:B------:R-:W-:Y:S01]  /*02d0*/  SHF.R.U64 R2, R14, 0x11, R11 ;  /* 0x000000110e027819 */ /* 0x000fe2000000120b */
[----:B------:R-:W-:Y:S01]  /*02e0*/  IMAD.WIDE.U32 R4, R5, 0x4, R8 ;  /* 0x0000000405047825 */ /* 0x000fe200078e0008 */
[----:B------:R-:W-:Y:S02]  /*02f0*/  ISETP.NE.AND P0, PT, R12, 0x10, PT ;  /* 0x000000100c00780c */ /* 0x000fe40003f05270 */
[----:B------:R-:W-:-:S05]  /*0300*/  LOP3.LUT R2, R2, 0x7fffffff, RZ, 0xc0, !PT ;  /* 0x7fffffff02027812 */ /* 0x000fca00078ec0ff */
[----:B------:R-:W-:-:S05]  /*0310*/  IMAD.HI.U32 R3, R2, 0x66666667, RZ ;  /* 0x6666666702037827 */ /* 0x000fca00078e00ff */
[----:B------:R-:W-:-:S05]  /*0320*/  SHF.R.U32.HI R3, RZ, 0x1, R3 ;  /* 0x00000001ff037819 */ /* 0x000fca0000011603 */
[----:B------:R-:W-:-:S05]  /*0330*/  IMAD R3, R3, -0x5, R2 ;  /* 0xfffffffb03037824 */ /* 0x000fca00078e0202 */
[----:B------:R-:W-:-:S13]  /*0340*/  ISETP.GE.U32.AND P1, PT, R3, 0x4, PT ;  /* 0x000000040300780c */ /* 0x000fda0003f26070 */
[----:B------:R-:W-:Y:S05]  /*0350*/  @!P1 BRA `(.L_x_2) ;  /* 0x0000000000109947 */ /* 0x000fea0003800000 */
[----:B------:R-:W2:Y:S02]  /*0360*/  LDG.E R2, desc[UR36][R4.64] ;  /* 0x0000002404027981 */ /* 0x000ea4000c1e1900 */
[----:B--2---:R-:W-:-:S13]  /*0370*/  ISETP.NE.AND P1, PT, R2, 0x1, PT ;  /* 0x000000010200780c */ /* 0x004fda0003f25270 */
[----:B------:R-:W-:Y:S05]  /*0380*/  @!P1 BRA `(.L_x_3) ;  /* 0x0000000000109947 */ /* 0x000fea0003800000 */
[----:B------:R-:W-:Y:S05]  /*0390*/  EXIT ;  /* 0x000000000000794d */ /* 0x000fea0003800000 */
.L_x_2:
[----:B------:R-:W2:Y:S02]  /*03a0*/  LDG.E R2, desc[UR36][R4.64] ;  /* 0x0000002404027981 */ /* 0x000ea4000c1e1900 */
[----:B--2---:R-:W-:-:S13]  /*03b0*/  ISETP.NE.AND P1, PT, R2, RZ, PT ;  /* 0x000000ff0200720c */ /* 0x004fda0003f25270 */
[----:B------:R-:W-:Y:S05]  /*03c0*/  @P1 EXIT ;  /* 0x000000000000194d */ /* 0x000fea0003800000 */
.L_x_3:
[----:B------:R-:W-:Y:S05]  /*03d0*/  BSYNC.RECONVERGENT B1 ;  /* 0x0000000000017941 */ /* 0x000fea0003800200 */
.L_x_1:
[----:B------:R-:W-:Y:S01]  /*03e0*/  IMAD R11, R11, 0x58024e69, RZ ;  /* 0x58024e690b0b7824 */ /* 0x000fe200078e02ff */
[----:B------:R-:W-:Y:S01]  /*03f0*/  BSSY.RECONVERGENT B1, `(.L_x_4) ;  /* 0x0000014000017945 */ /* 0x000fe20003800200 */
[----:B------:R-:W-:Y:S02]  /*0400*/  IMAD.MOV.U32 R2, RZ, RZ, 0x5995c7ba ;  /* 0x5995c7baff027424 */ /* 0x000fe400078e00ff */
[----:B------:R-:W-:Y:S02]  /*0410*/  IMAD.MOV.U32 R3, RZ, RZ, 0x17cd ;  /* 0x000017cdff037424 */ /* 0x000fe400078e00ff */
[C---:B------:R-:W-:Y:S02]  /*0420*/  IMAD R11, R14.reuse, 0x898c, R11 ;  /* 0x0000898c0e0b7824 */ /* 0x040fe400078e020b */
[----:B------:R-:W-:-:S05]  /*0430*/  IMAD.WIDE.U32 R14, R14, 0x58024e69, R2 ;  /* 0x58024e690e0e7825 */ /* 0x000fca00078e0002 */
[----:B------:R-:W-:-:S04]  /*0440*/  IADD3 R17, PT, PT, R15, R11, RZ ;  /* 0x0000000b0f117210 */ /* 0x000fc80007ffe0ff */
[----:B------:R-:W-:-:S04]  /*0450*/  SHF.R.U64 R10, R14, 0x11, R17 ;  /* 0x000000110e0a7819 */ /* 0x000fc80000001211 */
[----:B------:R-:W-:-:S05]  /*0460*/  LOP3.LUT R10, R10, 0x7fffffff, RZ, 0xc0, !PT ;  /* 0x7fffffff0a0a7812 */ /* 0x000fca00078ec0ff */
[----:B------:R-:W-:-:S05]  /*0470*/  IMAD.HI.U32 R11, R10, 0x66666667, RZ ;  /* 0x666666670a0b7827 */ /* 0x000fca00078e00ff */
[----:B------:R-:W-:-:S05]  /*0480*/  SHF.R.U32.HI R11, RZ, 0x1, R11 ;  /* 0x00000001ff0b7819 */ /* 0x000fca000001160b */
[----:B------:R-:W-:-:S05]  /*0490*/  IMAD R11, R11, -0x5, R10 ;  /* 0xfffffffb0b0b7824 */ /* 0x000fca00078e020a */
[----:B------:R-:W-:-:S13]  /*04a0*/  ISETP.GT.U32.AND P1, PT, R11, 0x3, PT ;  /* 0x000000030b00780c */ /* 0x000fda0003f24070 */
[----:B------:R-:W-:Y:S05]  /*04b0*/  @P1 BRA `(.L_x_5) ;  /* 0x0000000000101947 */ /* 0x000fea0003800000 */
[----:B------:R-:W2:Y:S02]  /*04c0*/  LDG.E R10, desc[UR36][R4.64+0x4] ;  /* 0x00000424040a7981 */ /* 0x000ea4000c1e1900 */
[----:B--2---:R-:W-:-:S13]  /*04d0*/  ISETP.NE.AND P1, PT, R10, RZ, PT ;  /* 0x000000ff0a00720c */ /* 0x004fda0003f25270 */
[----:B------:R-:W-:Y:S05]  /*04e0*/  @!P1 BRA `(.L_x_6) ;  /* 0x0000000000109947 */ /* 0x000fea0003800000 */
[----:B------:R-:W-:Y:S05]  /*04f0*/  EXIT ;  /* 0x000000000000794d */ /* 0x000fea0003800000 */
.L_x_5:
[----:B------:R-:W2:Y:S02]  /*0500*/  LDG.E R10, desc[UR36][R4.64+0x4] ;  /* 0x00000424040a7981 */ /* 0x000ea4000c1e1900 */
[----:B--2---:R-:W-:-:S13]  /*0510*/  ISETP.NE.AND P1, PT, R10, 0x1, PT ;  /* 0x000000010a00780c */ /* 0x004fda0003f25270 */
[----:B------:R-:W-:Y:S05]  /*0520*/  @P1 EXIT ;  /* 0x000000000000194d */ /* 0x000fea0003800000 */
.L_x_6:
[----:B------:R-:W-:Y:S05]  /*0530*/  BSYNC.RECONVERGENT B1 ;  /* 0x0000000000017941 */ /* 0x000fea0003800200 */
.L_x_4:
[----:B------:R-:W-:Y:S01]  /*0540*/  IMAD R15, R17, 0x58024e69, RZ ;  /* 0x58024e69110f7824 */ /* 0x000fe200078e02ff */
[----:B------:R-:W-:Y:S01]  /*0550*/  BSSY.RECONVERGENT B1, `(.L_x_7) ;  /* 0x0000012000017945 */ /* 0x000fe20003800200 */
[----:B------:R-:W-:-:S04]  /*0560*/  IMAD.WIDE.U32 R10, R14, 0x58024e69, R2 ;  /* 0x58024e690e0a7825 */ /* 0x000fc800078e0002 */
[----:B------:R-:W-:-:S04]  /*0570*/  IMAD R15, R14, 0x898c, R15 ;  /* 0x0000898c0e0f7824 */ /* 0x000fc800078e020f */
[----:B------:R-:W-:-:S05]  /*0580*/  IMAD.IADD R17, R11, 0x1, R15 ;  /* 0x000000010b117824 */ /* 0x000fca00078e020f */
        /* <DEDUP_REMOVED lines=11> */
.L_x_8:
[----:B------:R-:W2:Y:S02]  /*0640*/  LDG.E R14, desc[UR36][R4.64+0x8] ;  /* 0x00000824040e7981 */ /* 0x000ea4000c1e1900 */
[----:B--2---:R-:W-:-:S13]  /*0650*/  ISETP.NE.AND P1, PT, R14, 0x1, PT ;  /* 0x000000010e00780c */ /* 0x004fda0003f25270 */
[----:B------:R-:W-:Y:S05]  /*0660*/  @P1 EXIT ;  /* 0x000000000000194d */ /* 0x000fea0003800000 */
.L_x_9:
[----:B------:R-:W-:Y:S05]  /*0670*/  BSYNC.RECONVERGENT B1 ;  /* 0x0000000000017941 */ /* 0x000fea0003800200 */
.L_x_7:
[----:B------:R-:W-:Y:S01]  /*0680*/  IMAD R11, R17, 0x58024e69, RZ ;  /* 0x58024e69110b7824 */ /* 0x000fe200078e02ff */
[----:B------:R-:W-:Y:S01]  /*0690*/  BSSY.RECONVERGENT B1, `(.L_x_10) ;  /* 0x0000012000017945 */ /* 0x000fe20003800200 */
[----:B------:R-:W-:-:S04]  /*06a0*/  IMAD.WIDE.U32 R14, R10, 0x58024e69, R2 ;  /* 0x58024e690a0e7825 */ /* 0x000fc800078e0002 */
[----:B------:R-:W-:-:S04]  /*06b0*/  IMAD R11, R10, 0x898c, R11 ;  /* 0x0000898c0a0b7824 */ /* 0x000fc800078e020b */
[----:B------:R-:W-:-:S05]  /*06c0*/  IMAD.IADD R10, R15, 0x1, R11 ;  /* 0x000000010f0a7824 */ /* 0x000fca00078e020b */
[----:B------:R-:W-:-:S04]  /*06d0*/  LOP3.LUT R17, R10, 0xffff, RZ, 0xc0, !PT ;  /* 0x0000ffff0a117812 */ /* 0x000fc800078ec0ff */
[----:B------:R-:W-:-:S05]  /*06e0*/  SHF.R.U64 R11, R14, 0x11, R17 ;  /* 0x000000110e0b7819 */ /* 0x000fca0000001211 */
        /* <DEDUP_REMOVED lines=9> */
.L_x_11:
[----:B------:R-:W2:Y:S02]  /*0780*/  LDG.E R10, desc[UR36][R4.64+0xc] ;  /* 0x00000c24040a7981 */ /* 0x000ea4000c1e1900 */
[----:B--2---:R-:W-:-:S13]  /*0790*/  ISETP.NE.AND P1, PT, R10, 0x1, PT ;  /* 0x000000010a00780c */ /* 0x004fda0003f25270 */
[----:B------:R-:W-:Y:S05]  /*07a0*/  @P1 EXIT ;  /* 0x000000000000194d */ /* 0x000fea0003800000 */
.L_x_12:
[----:B------:R-:W-:Y:S05]  /*07b0*/  BSYNC.RECONVERGENT B1 ;  /* 0x0000000000017941 */ /* 0x000fea0003800200 */
.L_x_10:
[----:B------:R-:W-:Y:S01]  /*07c0*/  IMAD R15, R17, 0x58024e69, RZ ;  /* 0x58024e69110f7824 */ /* 0x000fe200078e02ff */
[----:B------:R-:W-:Y:S01]  /*07d0*/  MOV R10, 0x5995c7ba ;  /* 0x5995c7ba000a7802 */ /* 0x000fe20000000f00 */
[----:B------:R-:W-:Y:S01]  /*07e0*/  IMAD.MOV.U32 R11, RZ, RZ, 0x115017cd ;  /* 0x115017cdff0b7424 */ /* 0x000fe200078e00ff */
[----:B------:R-:W-:Y:S01]  /*07f0*/  BSSY.RECONVERGENT B1, `(.L_x_13) ;  /* 0x0000012000017945 */ /* 0x000fe20003800200 */
[C---:B------:R-:W-:Y:S02]  /*0800*/  IMAD R17, R14.reuse, 0x5bae898c, R15 ;  /* 0x5bae898c0e117824 */ /* 0x040fe400078e020f */
[----:B------:R-:W-:-:S04]  /*0810*/  IMAD.WIDE.U32 R14, R14, 0x58024e69, R10 ;  /* 0x58024e690e0e7825 */ /* 0x000fc800078e000a */
        /* <DEDUP_REMOVED lines=12> */
.L_x_14:
[----:B------:R-:W2:Y:S02]  /*08e0*/  LDG.E R16, desc[UR36][R4.64+0x10] ;  /* 0x0000102404107981 */ /* 0x000ea4000c1e1900 */
[----:B--2---:R-:W-:-:S13]  /*08f0*/  ISETP.NE.AND P1, PT, R16, 0x1, PT ;  /* 0x000000011000780c */ /* 0x004fda0003f25270 */
[----:B------:R-:W-:Y:S05]  /*0900*/  @P1 EXIT ;  /* 0x000000000000194d */ /* 0x000fea0003800000 */
.L_x_15:
[----:B------:R-:W-:Y:S05]  /*0910*/  BSYNC.RECONVERGENT B1 ;  /* 0x0000000000017941 */ /* 0x000fea0003800200 */
.L_x_13:
[----:B------:R-:W-:Y:S01]  /*0920*/  IMAD R15, R19, 0x58024e69, RZ ;  /* 0x58024e69130f7824 */ /* 0x000fe200078e02ff */
[----:B------:R-:W-:Y:S01]  /*0930*/  BSSY.RECONVERGENT B1, `(.L_x_16) ;  /* 0x0000012000017945 */ /* 0x000fe20003800200 */
[----:B------:R-:W-:-:S04]  /*0940*/  IMAD.WIDE.U32 R16, R14, 0x58024e69, R2 ;  /* 0x58024e690e107825 */ /* 0x000fc800078e0002 */
[----:B------:R-:W-:-:S05]  /*0950*/  IMAD R15, R14, 0x898c, R15 ;  /* 0x0000898c0e0f7824 */ /* 0x000fca00078e020f */
        /* <DEDUP_REMOVED lines=12> */
.L_x_17:
[----:B------:R-:W2:Y:S02]  /*0a20*/  LDG.E R14, desc[UR36][R4.64+0x14] ;  /* 0x00001424040e7981 */ /* 0x000ea4000c1e1900 */
[----:B--2---:R-:W-:-:S13]  /*0a30*/  ISETP.NE.AND P1, PT, R14, 0x1, PT ;  /* 0x000000010e00780c */ /* 0x004fda0003f25270 */
[----:B------:R-:W-:Y:S05]  /*0a40*/  @P1 EXIT ;  /* 0x000000000000194d */ /* 0x000fea0003800000 */
.L_x_18:
[----:B------:R-:W-:Y:S05]  /*0a50*/  BSYNC.RECONVERGENT B1 ;  /* 0x0000000000017941 */ /* 0x000fea0003800200 */
.L_x_16:
        /* <DEDUP_REMOVED lines=16> */
.L_x_20:
[----:B------:R-:W2:Y:S02]  /*0b60*/  LDG.E R16, desc[UR36][R4.64+0x18] ;  /* 0x0000182404107981 */ /* 0x000ea4000c1e1900 */
[----:B--2---:R-:W-:-:S13]  /*0b70*/  ISETP.NE.AND P1, PT, R16, 0x1, PT ;  /* 0x000000011000780c */ /* 0x004fda0003f25270 */
[----:B------:R-:W-:Y:S05]  /*0b80*/  @P1 EXIT ;  /* 0x000000000000194d */ /* 0x000fea0003800000 */
.L_x_21:
[----:B------:R-:W-:Y:S05]  /*0b90*/  BSYNC.RECONVERGENT B1 ;  /* 0x0000000000017941 */ /* 0x000fea0003800200 */
.L_x_19:
        /* <DEDUP_REMOVED lines=16> */
.L_x_23:
[----:B------:R-:W2:Y:S02]  /*0ca0*/  LDG.E R14, desc[UR36][R4.64+0x1c] ;  /* 0x00001c24040e7981 */ /* 0x000ea4000c1e1900 */
[----:B--2---:R-:W-:-:S13]  /*0cb0*/  ISETP.NE.AND P1, PT, R14, 0x1, PT ;  /* 0x000000010e00780c */ /* 0x004fda0003f25270 */
[----:B------:R-:W-:Y:S05]  /*0cc0*/  @P1 EXIT ;  /* 0x000000000000194d */ /* 0x000fea0003800000 */
.L_x_24:
[----:B------:R-:W-:Y:S05]  /*0cd0*/  BSYNC.RECONVERGENT B1 ;  /* 0x0000000000017941 */ /* 0x000fea0003800200 */
.L_x_22:
        /* <DEDUP_REMOVED lines=16> */
.L_x_26:
[----:B------:R-:W2:Y:S02]  /*0de0*/  LDG.E R16, desc[UR36][R4.64+0x20] ;  /* 0x0000202404107981 */ /* 0x000ea4000c1e1900 */
[----:B--2---:R-:W-:-:S13]  /*0df0*/  ISETP.NE.AND P1, PT, R16, 0x1, PT ;  /* 0x000000011000780c */ /* 0x004fda0003f25270 */
[----:B------:R-:W-:Y:S05]  /*0e00*/  @P1 EXIT ;  /* 0x000000000000194d */ /* 0x000fea0003800000 */
.L_x_27:
[----:B------:R-:W-:Y:S05]  /*0e10*/  BSYNC.RECONVERGENT B1 ;  /* 0x0000000000017941 */ /* 0x000fea0003800200 */
.L_x_25:
        /* <DEDUP_REMOVED lines=16> */
.L_x_29:
[----:B------:R-:W2:Y:S02]  /*0f20*/  LDG.E R14, desc[UR36][R4.64+0x24] ;  /* 0x00002424040e7981 */ /* 0x000ea4000c1e1900 */
[----:B--2---:R-:W-:-:S13]  /*0f30*/  ISETP.NE.AND P1, PT, R14, 0x1, PT ;  /* 0x000000010e00780c */ /* 0x004fda0003f25270 */
[----:B------:R-:W-:Y:S05]  /*0f40*/  @P1 EXIT ;  /* 0x000000000000194d */ /* 0x000fea0003800000 */
.L_x_30:
[----:B------:R-:W-:Y:S05]  /*0f50*/  BSYNC.RECONVERGENT B1 ;  /* 0x0000000000017941 */ /* 0x000fea0003800200 */
.L_x_28:
        /* <DEDUP_REMOVED lines=16> */
.L_x_32:
[----:B------:R-:W2:Y:S02]  /*1060*/  LDG.E R16, desc[UR36][R4.64+0x28] ;  /* 0x0000282404107981 */ /* 0x000ea4000c1e1900 */
[----:B--2---:R-:W-:-:S13]  /*1070*/  ISETP.NE.AND P1, PT, R16, 0x1, PT ;  /* 0x000000011000780c */ /* 0x004fda0003f25270 */
[----:B------:R-:W-:Y:S05]  /*1080*/  @P1 EXIT ;  /* 0x000000000000194d */ /* 0x000fea0003800000 */
.L_x_33:
[----:B------:R-:W-:Y:S05]  /*1090*/  BSYNC.RECONVERGENT B1 ;  /* 0x0000000000017941 */ /* 0x000fea0003800200 */
.L_x_31:
[----:B------:R-:W-:Y:S01]  /*10a0*/  IMAD R15, R19, 0x58024e69, RZ ;  /* 0x58024e69130f7824 */ /* 0x000fe200078e02ff */
[----:B------:R-:W-:Y:S01]  /*10b0*/  BSSY.RECONVERGENT B1, `(.L_x_34) ;  /* 0x0000012000017945 */ /* 0x000fe20003800200 */
[----:B------:R-:W-:-:S04]  /*10c0*/  IMAD.WIDE.U32 R16, R14, 0x58024e69, R2 ;  /* 0x58024e690e107825 */ /* 0x000fc800078e0002 */
[----:B------:R-:W-:-:S05]  /*10d0*/  IMAD R15, R14, 0x898c, R15 ;  /* 0x0000898c0e0f7824 */ /* 0x000fca00078e020f */
[----:B------:R-:W-:-:S04]  /*10e0*/  IADD3 R14, PT, PT, R17, R15, RZ ;  /* 0x0000000f110e7210 */ /* 0x000fc80007ffe0ff */
        /* <DEDUP_REMOVED lines=11> */
.L_x_35:
[----:B------:R-:W2:Y:S02]  /*11a0*/  LDG.E R14, desc[UR36][R4.64+0x2c] ;  /* 0x00002c24040e7981 */ /* 0x000ea4000c1e1900 */
[----:B--2---:R-:W-:-:S13]  /*11b0*/  ISETP.NE.AND P1, PT, R14, 0x1, PT ;  /* 0x000000010e00780c */ /* 0x004fda0003f25270 */
[----:B------:R-:W-:Y:S05]  /*11c0*/  @P1 EXIT ;  /* 0x000000000000194d */ /* 0x000fea0003800000 */
.L_x_36:
[----:B------:R-:W-:Y:S05]  /*11d0*/  BSYNC.RECONVERGENT B1 ;  /* 0x0000000000017941 */ /* 0x000fea0003800200 */
.L_x_34:
        /* <DEDUP_REMOVED lines=16> */
.L_x_38:
[----:B------:R-:W2:Y:S02]  /*12e0*/  LDG.E R14, desc[UR36][R4.64+0x30] ;  /* 0x00003024040e7981 */ /* 0x000ea4000c1e1900 */
[----:B--2---:R-:W-:-:S13]  /*12f0*/  ISETP.NE.AND P1, PT, R14, 0x1, PT ;  /* 0x000000010e00780c */ /* 0x004fda0003f25270 */
[----:B------:R-:W-:Y:S05]  /*1300*/  @P1 EXIT ;  /* 0x000000000000194d */ /* 0x000fea0003800000 */
.L_x_39:
[----:B------:R-:W-:Y:S05]  /*1310*/  BSYNC.RECONVERGENT B1 ;  /* 0x0000000000017941 */ /* 0x000fea0003800200 */
.L_x_37:
        /* <DEDUP_REMOVED lines=16> */
.L_x_41:
[----:B------:R-:W2:Y:S02]  /*1420*/  LDG.E R10, desc[UR36][R4.64+0x34] ;  /* 0x00003424040a7981 */ /* 0x000ea4000c1e1900 */
[----:B--2---:R-:W-:-:S13]  /*1430*/  ISETP.NE.AND P1, PT, R10, 0x1, PT ;  /* 0x000000010a00780c */ /* 0x004fda0003f25270 */
[----:B------:R-:W-:Y:S05]  /*1440*/  @P1 EXIT ;  /* 0x000000000000194d */ /* 0x000fea0003800000 */
.L_x_42:
[----:B------:R-:W-:Y:S05]  /*1450*/  BSYNC.RECONVERGENT B1 ;  /* 0x0000000000017941 */ /* 0x000fea0003800200 */
.L_x_40:
        /* <DEDUP_REMOVED lines=16> */
.L_x_44:
[----:B------:R-:W2:Y:S02]  /*1560*/  LDG.E R14, desc[UR36][R4.64+0x38] ;  /* 0x00003824040e7981 */ /* 0x000ea4000c1e1900 */
[----:B--2---:R-:W-:-:S13]  /*1570*/  ISETP.NE.AND P1, PT, R14, 0x1, PT ;  /* 0x000000010e00780c */ /* 0x004fda0003f25270 */
[----:B------:R-:W-:Y:S05]  /*1580*/  @P1 EXIT ;  /* 0x000000000000194d */ /* 0x000fea0003800000 */
.L_x_45:
[----:B------:R-:W-:Y:S05]  /*1590*/  BSYNC.RECONVERGENT B1 ;  /* 0x0000000000017941 */ /* 0x000fea0003800200 */
.L_x_43:
        /* <DEDUP_REMOVED lines=16> */
.L_x_47:
[----:B------:R-:W2:Y:S02]  /*16a0*/  LDG.E R4, desc[UR36][R4.64+0x3c] ;  /* 0x00003c2404047981 */ /* 0x000ea4000c1e1900 */
[----:B--2---:R-:W-:-:S13]  /*16b0*/  ISETP.NE.AND P1, PT, R4, 0x1, PT ;  /* 0x000000010400780c */ /* 0x004fda0003f25270 */
[----:B------:R-:W-:Y:S05]  /*16c0*/  @P1 EXIT ;  /* 0x000000000000194d */ /* 0x000fea0003800000 */
.L_x_48:
[----:B------:R-:W-:Y:S05]  /*16d0*/  BSYNC.RECONVERGENT B1 ;  /* 0x0000000000017941 */ /* 0x000fea0003800200 */
.L_x_46:
[----:B------:R-:W-:Y:S02]  /*16e0*/  HFMA2 R5, -RZ, RZ, -0.00016605854034423828125, 0.08154296875 ;  /* 0x89712d38ff057431 */ /* 0x000fe400000001ff */
[----:B------:R-:W-:Y:S02]  /*16f0*/  IMAD.MOV.U32 R4, RZ, RZ, 0x73c4cd04 ;  /* 0x73c4cd04ff047424 */ /* 0x000fe400078e00ff */
[----:B------:R-:W-:-:S04]  /*1700*/  IMAD R3, R15, 0x772c5f11, RZ ;  /* 0x772c5f110f037824 */ /* 0x000fc800078e02ff */
[C---:B------:R-:W-:Y:S02]  /*1710*/  IMAD R3, R2.reuse, 0x530f32eb, R3 ;  /* 0x530f32eb02037824 */ /* 0x040fe400078e0203 */
[----:B------:R-:W-:-:S04]  /*1720*/  IMAD.WIDE.U32 R4, R2, 0x772c5f11, R4 ;  /* 0x772c5f1102047825 */ /* 0x000fc800078e0004 */
[----:B------:R-:W-:Y:S01]  /*1730*/  IMAD.IADD R2, R5, 0x1, R3 ;  /* 0x0000000105027824 */ /* 0x000fe200078e0203 */
[----:B------:R-:W-:Y:S06]  /*1740*/  @P0 BRA `(.L_x_49) ;  /* 0xffffffe800bc0947 */ /* 0x000fec000383ffff */
[----:B------:R-:W-:Y:S05]  /*1750*/  BSYNC.RECONVERGENT B0 ;  /* 0x0000000000007941 */ /* 0x000fea0003800200 */
.L_x_0:
[----:B------:R-:W-:Y:S02]  /*1760*/  USHF.L.U64.HI UR5, UR38, 0x4, UR39 ;  /* 0x0000000426057899 */ /* 0x000fe40008010227 */
[----:B------:R-:W-:Y:S01]  /*1770*/  IMAD.U32 R8, RZ, RZ, UR38 ;  /* 0x00000026ff087e24 */ /* 0x000fe2000f8e00ff */
[----:B------:R-:W-:Y:S01]  /*1780*/  USHF.L.U32 UR4, UR38, 0x4, URZ ;  /* 0x0000000426047899 */ /* 0x000fe200080006ff */
[----:B------:R-:W-:Y:S01]  /*1790*/  MOV R9, UR39 ;  /* 0x0000002700097c02 */ /* 0x000fe20008000f00 */
[----:B------:R-:W-:Y:S01]  /*17a0*/  IMAD.MOV.U32 R10, RZ, RZ, R13 ;  /* 0x000000ffff0a7224 */ /* 0x000fe200078e000d */
[----:B------:R-:W-:Y:S01]  /*17b0*/  MOV R11, R0 ;  /* 0x00000000000b7202 */ /* 0x000fe20000000f00 */
[C---:B------:R-:W-:Y:S01]  /*17c0*/  IMAD.SHL.U32 R2, R13.reuse, 0x10, RZ ;  /* 0x000000100d027824 */ /* 0x040fe200078e00ff */
[----:B------:R-:W-:Y:S01]  /*17d0*/  SHF.L.U64.HI R3, R13, 0x4, R0 ;  /* 0x000000040d037819 */ /* 0x000fe20000010200 */
[----:B------:R-:W-:Y:S01]  /*17e0*/  IMAD.U32 R5, RZ, RZ, UR5 ;  /* 0x00000005ff057e24 */ /* 0x000fe2000f8e00ff */
[----:B------:R-:W-:Y:S01]  /*17f0*/  MOV R0, 0x0 ;  /* 0x0000000000007802 */ /* 0x000fe20000000f00 */
[----:B------:R-:W-:Y:S01]  /*1800*/  IMAD.U32 R4, RZ, RZ, UR4 ;  /* 0x00000004ff047e24 */ /* 0x000fe2000f8e00ff */
[----:B------:R0:W-:Y:S02]  /*1810*/  STL.128 [R1], R8 ;  /* 0x0000000801007387 */ /* 0x0001e40000100c00 */
[----:B------:R-:W1:Y:S01]  /*1820*/  LDCU.64 UR4, c[0x4][0x8] ;  /* 0x01000100ff0477ac */ /* 0x000e620008000a00 */
[----:B0-----:R-:W-:Y:S01]  /*1830*/  MOV R10, R2 ;  /* 0x00000002000a7202 */ /* 0x001fe20000000f00 */
[----:B------:R-:W-:Y:S01]  /*1840*/  IMAD.MOV.U32 R11, RZ, RZ, R3 ;  /* 0x000000ffff0b7224 */ /* 0x000fe200078e0003 */
[----:B------:R-:W-:Y:S01]  /*1850*/  MOV R9, R5 ;  /* 0x0000000500097202 */ /* 0x000fe20000000f00 */
[----:B------:R-:W-:Y:S01]  /*1860*/  IMAD.MOV.U32 R8, RZ, RZ, R4 ;  /* 0x000000ffff087224 */ /* 0x000fe200078e0004 */
[----:B------:R0:W2:Y:S01]  /*1870*/  LDC.64 R2, c[0x4][R0] ;  /* 0x0100000000027b82 */ /* 0x0000a20000000a00 */
[----:B-1----:R-:W-:Y:S01]  /*1880*/  IMAD.U32 R4, RZ, RZ, UR4 ;  /* 0x00000004ff047e24 */ /* 0x002fe2000f8e00ff */
[----:B------:R-:W-:-:S02]  /*1890*/  MOV R5, UR5 ;  /* 0x0000000500057c02 */ /* 0x000fc40008000f00 */
[----:B------:R0:W-:Y:S05]  /*18a0*/  STL.128 [R1+0x10], R8 ;  /* 0x0000100801007387 */ /* 0x0001ea0000100c00 */
[----:B------:R-:W-:-:S07]  /*18b0*/  LEPC R20, `(.L_x_50) ;  /* 0x000000001014794e */ /* 0x000fce0000000000 */
[----:B0-2---:R-:W-:Y:S05]  /*18c0*/  CALL.ABS.NOINC R2 ;  /* 0x0000000002007343 */ /* 0x005fea0003c00000 */
.L_x_50:
[----:B------:R-:W-:Y:S05]  /*18d0*/  EXIT ;  /* 0x000000000000794d */ /* 0x000fea0003800000 */
.L_x_51:
[----:B------:R-:W-:-:S00]  /*18e0*/  BRA `(.L_x_51) ;  /* 0xfffffffc00fc7947 */ /* 0x000fc0000383ffff */
[----:B------:R-:W-:-:S00]  /*18f0*/  NOP ;  /* 0x0000000000007918 */ /* 0x000fc00000000000 */
        /* <DEDUP_REMOVED lines=8> */
.L_x_52:


//--------------------- .nv.global.init           --------------------------
	.section	.nv.global.init,"aw",@progbits
.nv.global.init:
	.type		$str,@object
	.size		$str,(.L_0 - $str)
$str:
        /*0000*/ 	.byte	0x46, 0x6f, 0x75, 0x6e, 0x64, 0x20, 0x63, 0x68, 0x75, 0x6e, 0x6b, 0x20, 0x61, 0x74, 0x20, 0x25
        /*0010*/ 	.byte	0x6c, 0x6c, 0x64, 0x2c, 0x20, 0x25, 0x6c, 0x6c, 0x64, 0x3b, 0x20, 0x72, 0x65, 0x61, 0x6c, 0x3a
        /*0020*/ 	.byte	0x20, 0x25, 0x6c, 0x6c, 0x64, 0x2c, 0x20, 0x25, 0x6c, 0x6c, 0x64, 0x0a, 0x00
.L_0:


//--------------------- .nv.shared.reserved.0     --------------------------
	.section	.nv.shared.reserved.0,"aw",@nobits
	.weak		__nv_reservedSMEM_offset_0_alias
	.size		__nv_reservedSMEM_offset_0_alias, 0, 64
	.other		__nv_reservedSMEM_offset_0_alias,@"STO_CUDA_RESERVED_SHARED STV_DEFAULT"
__nv_reservedSMEM_offset_0_alias:
	.zero		0
	.zero		64


//--------------------- .nv.constant0._Z9find_fullPiiiiil --------------------------
	.section	.nv.constant0._Z9find_fullPiiiiil,"a",@progbits
	.sectionflags	@""
	.align	4
.nv.constant0._Z9find_fullPiiiiil:
	.zero		928


//--------------------- SYMBOLS --------------------------

	.type		.nv.reservedSmem.offset0,@object
	.size		.nv.reservedSmem.offset0,0x4
	.type		vprintf,@function
